//
// Generated by NVIDIA NVVM Compiler
//
// Compiler Build ID: CL-36424714
// Cuda compilation tools, release 13.0, V13.0.88
// Based on NVVM 20.0.0
//

.version 9.0
.target sm_100
.address_size 64

	// .globl	d_mag_grad_3d_real

.visible .entry d_mag_grad_3d_real(
	.param .u64 .ptr .align 1 d_mag_grad_3d_real_param_0,
	.param .u64 .ptr .align 1 d_mag_grad_3d_real_param_1,
	.param .u32 d_mag_grad_3d_real_param_2,
	.param .u32 d_mag_grad_3d_real_param_3,
	.param .u32 d_mag_grad_3d_real_param_4
)
{
	.reg .pred 	%p<9>;
	.reg .b32 	%r<18>;
	.reg .b32 	%f<23>;
	.reg .b64 	%rd<23>;

	ld.param.u64 	%rd5, [d_mag_grad_3d_real_param_0];
	ld.param.u64 	%rd6, [d_mag_grad_3d_real_param_1];
	ld.param.u32 	%r4, [d_mag_grad_3d_real_param_2];
	ld.param.u32 	%r6, [d_mag_grad_3d_real_param_3];
	ld.param.u32 	%r7, [d_mag_grad_3d_real_param_4];
	cvta.to.global.u64 	%rd1, %rd6;
	mov.u32 	%r8, %tid.x;
	mov.u32 	%r9, %ctaid.x;
	mov.u32 	%r10, %ntid.x;
	mad.lo.s32 	%r1, %r9, %r10, %r8;
	mov.u32 	%r11, %tid.y;
	mov.u32 	%r12, %ctaid.y;
	mov.u32 	%r13, %ntid.y;
	mad.lo.s32 	%r14, %r12, %r13, %r11;
	mov.u32 	%r15, %tid.z;
	mov.u32 	%r16, %ctaid.z;
	mov.u32 	%r17, %ntid.z;
	mad.lo.s32 	%r3, %r16, %r17, %r15;
	setp.ge.u32 	%p1, %r1, %r4;
	setp.ge.u32 	%p2, %r14, %r6;
	or.pred  	%p3, %p1, %p2;
	setp.ge.u32 	%p4, %r3, %r7;
	or.pred  	%p5, %p3, %p4;
	@%p5 bra 	$L__BB0_8;
	cvt.u64.u32 	%rd7, %r1;
	cvt.u64.u32 	%rd8, %r14;
	cvt.u64.u32 	%rd2, %r4;
	mul.wide.u32 	%rd9, %r6, %r3;
	add.s64 	%rd10, %rd9, %rd8;
	mad.lo.s64 	%rd3, %rd10, %rd2, %rd7;
	setp.eq.s32 	%p6, %r1, 0;
	shl.b64 	%rd11, %rd3, 2;
	add.s64 	%rd4, %rd1, %rd11;
	mov.f32 	%f20, 0f00000000;
	@%p6 bra 	$L__BB0_3;
	ld.global.f32 	%f8, [%rd4];
	ld.global.f32 	%f9, [%rd4+-4];
	sub.f32 	%f20, %f8, %f9;
$L__BB0_3:
	setp.eq.s32 	%p7, %r14, 0;
	mov.f32 	%f21, 0f00000000;
	@%p7 bra 	$L__BB0_5;
	ld.global.f32 	%f11, [%rd4];
	sub.s64 	%rd12, %rd3, %rd2;
	shl.b64 	%rd13, %rd12, 2;
	add.s64 	%rd14, %rd1, %rd13;
	ld.global.f32 	%f12, [%rd14];
	sub.f32 	%f21, %f11, %f12;
$L__BB0_5:
	setp.eq.s32 	%p8, %r3, 0;
	mov.f32 	%f22, 0f00000000;
	@%p8 bra 	$L__BB0_7;
	cvt.u64.u32 	%rd15, %r6;
	ld.global.f32 	%f14, [%rd4];
	mul.lo.s64 	%rd16, %rd15, %rd2;
	sub.s64 	%rd17, %rd3, %rd16;
	shl.b64 	%rd18, %rd17, 2;
	add.s64 	%rd19, %rd1, %rd18;
	ld.global.f32 	%f15, [%rd19];
	sub.f32 	%f22, %f14, %f15;
$L__BB0_7:
	mul.f32 	%f16, %f21, %f21;
	fma.rn.f32 	%f17, %f20, %f20, %f16;
	fma.rn.f32 	%f18, %f22, %f22, %f17;
	sqrt.rn.f32 	%f19, %f18;
	cvta.to.global.u64 	%rd20, %rd5;
	add.s64 	%rd22, %rd20, %rd11;
	st.global.f32 	[%rd22], %f19;
$L__BB0_8:
	ret;

}


// ===== COMPILED SASS (sm_100) =====

	.target	sm_100

	.elftype	@"ET_EXEC"


//--------------------- .note.nv.tkinfo           --------------------------
	.section	.note.nv.tkinfo,"",@"SHT_NOTE"
	.sectionflags	@"SHF_NOTE_NV_TKINFO"
	.tkinfo
        /*0018*/ 	.word	0x00000002
        /*0030*/ 	.string	""
        /*0030*/ 	.string	"ptxas"
        /*0030*/ 	.string	"Cuda compilation tools, release 13.0, V13.0.88"
        /*0030*/ 	.string	"Build cuda_13.0.r13.0/compiler.36424714_0"
        /*0030*/ 	.string	"-arch sm_100 -m 64 "



//--------------------- .note.nv.cuinfo           --------------------------
	.section	.note.nv.cuinfo,"",@"SHT_NOTE"
	.sectionflags	@"SHF_NOTE_NV_CUINFO"
        /*0018*/ 	.short	0x0002
        /*001a*/ 	.short	0x0064
        /*001c*/ 	.short	0x0082
	.zero		2


//--------------------- .nv.info                  --------------------------
	.section	.nv.info,"",@"SHT_CUDA_INFO"
	.align	4


	//----- nvinfo : EIATTR_REGCOUNT
	.align		4
        /*0000*/ 	.byte	0x04, 0x2f
        /*0002*/ 	.short	(.L_1 - .L_0)
	.align		4
.L_0:
        /*0004*/ 	.word	index@(d_mag_grad_3d_real)
        /*0008*/ 	.word	0x00000014


	//----- nvinfo : EIATTR_FRAME_SIZE
	.align		4
.L_1:
        /*000c*/ 	.byte	0x04, 0x11
        /*000e*/ 	.short	(.L_3 - .L_2)
	.align		4
.L_2:
        /*0010*/ 	.word	index@($__internal_0_$__cuda_sm20_sqrt_rn_f32_slowpath)
        /*0014*/ 	.word	0x00000000


	//----- nvinfo : EIATTR_FRAME_SIZE
	.align		4
.L_3:
        /*0018*/ 	.byte	0x04, 0x11
        /*001a*/ 	.short	(.L_5 - .L_4)
	.align		4
.L_4:
        /*001c*/ 	.word	index@(d_mag_grad_3d_real)
        /*0020*/ 	.word	0x00000000


	//----- nvinfo : EIATTR_MIN_STACK_SIZE
	.align		4
.L_5:
        /*0024*/ 	.byte	0x04, 0x12
        /*0026*/ 	.short	(.L_7 - .L_6)
	.align		4
.L_6:
        /*0028*/ 	.word	index@(d_mag_grad_3d_real)
        /*002c*/ 	.word	0x00000000
.L_7:


//--------------------- .nv.compat                --------------------------
	.section	.nv.compat,"",@"SHT_CUDA_COMPAT_INFO"
	.align	4
        /*0000*/ 	.byte	0x02, 0x09, 0x00, 0x00, 0x02, 0x02, 0x01, 0x00, 0x02, 0x05, 0x05, 0x00, 0x03, 0x07, 0x01, 0x01
        /*0010*/ 	.byte	0x02, 0x03, 0x00, 0x00, 0x02, 0x06, 0x01, 0x00, 0x04, 0x0b, 0x08, 0x00, 0x01, 0x00, 0x00, 0x00
        /*0020*/ 	.byte	0x00, 0x00, 0x00, 0x00


//--------------------- .nv.info.d_mag_grad_3d_real --------------------------
	.section	.nv.info.d_mag_grad_3d_real,"",@"SHT_CUDA_INFO"
	.sectionflags	@""
	.align	4


	//----- nvinfo : EIATTR_CUDA_API_VERSION
	.align		4
        /*0000*/ 	.byte	0x04, 0x37
        /*0002*/ 	.short	(.L_9 - .L_8)
.L_8:
        /*0004*/ 	.word	0x00000082


	//----- nvinfo : EIATTR_KPARAM_INFO
	.align		4
.L_9:
        /*0008*/ 	.byte	0x04, 0x17
        /*000a*/ 	.short	(.L_11 - .L_10)
.L_10:
        /*000c*/ 	.word	0x00000000
        /*0010*/ 	.short	0x0004
        /*0012*/ 	.short	0x0018
        /*0014*/ 	.byte	0x00, 0xf0, 0x11, 0x00


	//----- nvinfo : EIATTR_KPARAM_INFO
	.align		4
.L_11:
        /*0018*/ 	.byte	0x04, 0x17
        /*001a*/ 	.short	(.L_13 - .L_12)
.L_12:
        /*001c*/ 	.word	0x00000000
        /*0020*/ 	.short	0x0003
        /*0022*/ 	.short	0x0014
        /*0024*/ 	.byte	0x00, 0xf0, 0x11, 0x00


	//----- nvinfo : EIATTR_KPARAM_INFO
	.align		4
.L_13:
        /*0028*/ 	.byte	0x04, 0x17
        /*002a*/ 	.short	(.L_15 - .L_14)
.L_14:
        /*002c*/ 	.word	0x00000000
        /*0030*/ 	.short	0x0002
        /*0032*/ 	.short	0x0010
        /*0034*/ 	.byte	0x00, 0xf0, 0x11, 0x00


	//----- nvinfo : EIATTR_KPARAM_INFO
	.align		4
.L_15:
        /*0038*/ 	.byte	0x04, 0x17
        /*003a*/ 	.short	(.L_17 - .L_16)
.L_16:
        /*003c*/ 	.word	0x00000000
        /*0040*/ 	.short	0x0001
        /*0042*/ 	.short	0x0008
        /*0044*/ 	.byte	0x00, 0xf5, 0x21, 0x00


	//----- nvinfo : EIATTR_KPARAM_INFO
	.align		4
.L_17:
        /*0048*/ 	.byte	0x04, 0x17
        /*004a*/ 	.short	(.L_19 - .L_18)
.L_18:
        /*004c*/ 	.word	0x00000000
        /*0050*/ 	.short	0x0000
        /*0052*/ 	.short	0x0000
        /*0054*/ 	.byte	0x00, 0xf5, 0x21, 0x00


	//----- nvinfo : EIATTR_SPARSE_MMA_MASK
	.align		4
.L_19:
        /*0058*/ 	.byte	0x03, 0x50
        /*005a*/ 	.short	0x0000


	//----- nvinfo : EIATTR_MAXREG_COUNT
	.align		4
        /*005c*/ 	.byte	0x03, 0x1b
        /*005e*/ 	.short	0x00ff


	//----- nvinfo : EIATTR_MERCURY_ISA_VERSION
	.align		4
        /*0060*/ 	.byte	0x03, 0x5f
        /*0062*/ 	.short	0x0101


	//----- nvinfo : EIATTR_VRC_CTA_INIT_COUNT
	.align		4
        /*0064*/ 	.byte	0x02, 0x4a
	.zero		1
	.zero		1


	//----- nvinfo : EIATTR_EXIT_INSTR_OFFSETS
	.align		4
        /*0068*/ 	.byte	0x04, 0x1c
        /*006a*/ 	.short	(.L_21 - .L_20)


	//   ....[0]....
.L_20:
        /*006c*/ 	.word	0x00000120


	//   ....[1]....
        /*0070*/ 	.word	0x000004e0


	//----- nvinfo : EIATTR_CRS_STACK_SIZE
	.align		4
.L_21:
        /*0074*/ 	.byte	0x04, 0x1e
        /*0076*/ 	.short	(.L_23 - .L_22)
.L_22:
        /*0078*/ 	.word	0x00000000


	//----- nvinfo : EIATTR_CBANK_PARAM_SIZE
	.align		4
.L_23:
        /*007c*/ 	.byte	0x03, 0x19
        /*007e*/ 	.short	0x001c


	//----- nvinfo : EIATTR_PARAM_CBANK
	.align		4
        /*0080*/ 	.byte	0x04, 0x0a
        /*0082*/ 	.short	(.L_25 - .L_24)
	.align		4
.L_24:
        /*0084*/ 	.word	index@(.nv.constant0.d_mag_grad_3d_real)
        /*0088*/ 	.short	0x0380
        /*008a*/ 	.short	0x001c


	//----- nvinfo : EIATTR_SW_WAR
	.align		4
.L_25:
        /*008c*/ 	.byte	0x04, 0x36
        /*008e*/ 	.short	(.L_27 - .L_26)
.L_26:
        /*0090*/ 	.word	0x00000008
.L_27:


//--------------------- .nv.callgraph             --------------------------
	.section	.nv.callgraph,"",@"SHT_CUDA_CALLGRAPH"
	.align	4
	.sectionentsize	8
	.align		4
        /*0000*/ 	.word	0x00000000
	.align		4
        /*0004*/ 	.word	0xffffffff
	.align		4
        /*0008*/ 	.word	0x00000000
	.align		4
        /*000c*/ 	.word	0xfffffffe
	.align		4
        /*0010*/ 	.word	0x00000000
	.align		4
        /*0014*/ 	.word	0xfffffffd
	.align		4
        /*0018*/ 	.word	0x00000000
	.align		4
        /*001c*/ 	.word	0xfffffffc


//--------------------- .text.d_mag_grad_3d_real  --------------------------
	.section	.text.d_mag_grad_3d_real,"ax",@progbits
	.align	128
        .global         d_mag_grad_3d_real
        .type           d_mag_grad_3d_real,@function
        .size           d_mag_grad_3d_real,(.L_x_5 - d_mag_grad_3d_real)
        .other          d_mag_grad_3d_real,@"STO_CUDA_ENTRY STV_DEFAULT"
d_mag_grad_3d_real:
.text.d_mag_grad_3d_real:
[----:B------:R-:W-:Y:S01]  /*0000*/  LDC R1, c[0x0][0x37c] ;  /* 0x0000df00ff017b82 */ /* 0x000fe20000000800 */
[----:B------:R-:W0:Y:S07]  /*0010*/  S2R R2, SR_TID.Y ;  /* 0x0000000000027919 */ /* 0x000e2e0000002200 */
[----:B------:R-:W1:Y:S01]  /*0020*/  LDC R5, c[0x0][0x360] ;  /* 0x0000d800ff057b82 */ /* 0x000e620000000800 */
[----:B------:R-:W2:Y:S01]  /*0030*/  LDCU.64 UR8, c[0x0][0x390] ;  /* 0x00007200ff0877ac */ /* 0x000ea20008000a00 */
[----:B------:R-:W1:Y:S01]  /*0040*/  S2R R4, SR_TID.X ;  /* 0x0000000000047919 */ /* 0x000e620000002100 */
[----:B------:R-:W3:Y:S01]  /*0050*/  LDCU UR7, c[0x0][0x398] ;  /* 0x00007300ff0777ac */ /* 0x000ee20008000800 */
[----:B------:R-:W4:Y:S04]  /*0060*/  S2R R7, SR_TID.Z ;  /* 0x0000000000077919 */ /* 0x000f280000002300 */
[----:B------:R-:W0:Y:S08]  /*0070*/  S2UR UR5, SR_CTAID.Y ;  /* 0x00000000000579c3 */ /* 0x000e300000002600 */
[----:B------:R-:W0:Y:S08]  /*0080*/  LDC R3, c[0x0][0x364] ;  /* 0x0000d900ff037b82 */ /* 0x000e300000000800 */
[----:B------:R-:W1:Y:S08]  /*0090*/  S2UR UR4, SR_CTAID.X ;  /* 0x00000000000479c3 */ /* 0x000e700000002500 */
[----:B------:R-:W4:Y:S08]  /*00a0*/  S2UR UR6, SR_CTAID.Z ;  /* 0x00000000000679c3 */ /* 0x000f300000002700 */
[----:B------:R-:W4:Y:S01]  /*00b0*/  LDC R0, c[0x0][0x368] ;  /* 0x0000da00ff007b82 */ /* 0x000f220000000800 */
[----:B0-----:R-:W-:-:S05]  /*00c0*/  IMAD R2, R3, UR5, R2 ;  /* 0x0000000503027c24 */ /* 0x001fca000f8e0202 */
[----:B--2---:R-:W-:Y:S01]  /*00d0*/  ISETP.GE.U32.AND P0, PT, R2, UR9, PT ;  /* 0x0000000902007c0c */ /* 0x004fe2000bf06070 */
[----:B-1----:R-:W-:-:S05]  /*00e0*/  IMAD R4, R5, UR4, R4 ;  /* 0x0000000405047c24 */ /* 0x002fca000f8e0204 */
[----:B------:R-:W-:Y:S01]  /*00f0*/  ISETP.GE.U32.OR P0, PT, R4, UR8, P0 ;  /* 0x0000000804007c0c */ /* 0x000fe20008706470 */
[----:B----4-:R-:W-:-:S05]  /*0100*/  IMAD R7, R0, UR6, R7 ;  /* 0x0000000600077c24 */ /* 0x010fca000f8e0207 */
[----:B---3--:R-:W-:-:S13]  /*0110*/  ISETP.GE.U32.OR P0, PT, R7, UR7, P0 ;  /* 0x0000000707007c0c */ /* 0x008fda0008706470 */
[----:B------:R-:W-:Y:S05]  /*0120*/  @P0 EXIT ;  /* 0x000000000000094d */ /* 0x000fea0003800000 */
[----:B------:R-:W-:Y:S01]  /*0130*/  HFMA2 R3, -RZ, RZ, 0, 0 ;  /* 0x00000000ff037431 */ /* 0x000fe200000001ff */
[C---:B------:R-:W-:Y:S01]  /*0140*/  ISETP.NE.AND P0, PT, R7.reuse, RZ, PT ;  /* 0x000000ff0700720c */ /* 0x040fe20003f05270 */
[----:B------:R-:W0:Y:S01]  /*0150*/  LDCU.64 UR6, c[0x0][0x388] ;  /* 0x00007100ff0677ac */ /* 0x000e220008000a00 */
[----:B------:R-:W-:Y:S01]  /*0160*/  ISETP.NE.AND P2, PT, R2, RZ, PT ;  /* 0x000000ff0200720c */ /* 0x000fe20003f45270 */
[----:B------:R-:W-:Y:S01]  /*0170*/  IMAD.MOV.U32 R5, RZ, RZ, RZ ;  /* 0x000000ffff057224 */ /* 0x000fe200078e00ff */
[----:B------:R-:W-:Y:S01]  /*0180*/  ISETP.NE.AND P1, PT, R4, RZ, PT ;  /* 0x000000ff0400720c */ /* 0x000fe20003f25270 */
[----:B------:R-:W1:Y:S01]  /*0190*/  LDCU.64 UR4, c[0x0][0x358] ;  /* 0x00006b00ff0477ac */ /* 0x000e620008000a00 */
[----:B------:R-:W-:-:S04]  /*01a0*/  IMAD.WIDE.U32 R2, R7, UR9, R2 ;  /* 0x0000000907027c25 */ /* 0x000fc8000f8e0002 */
[----:B------:R-:W-:Y:S02]  /*01b0*/  IMAD R3, R3, UR8, RZ ;  /* 0x0000000803037c24 */ /* 0x000fe4000f8e02ff */
[----:B------:R-:W-:Y:S01]  /*01c0*/  IMAD.WIDE.U32 R6, R2, UR8, R4 ;  /* 0x0000000802067c25 */ /* 0x000fe2000f8e0004 */
[----:B------:R-:W-:-:S04]  /*01d0*/  @P0 IADD3 R5, P4, PT, RZ, -UR9, RZ ;  /* 0x80000009ff050c10 */ /* 0x000fc8000ff9e0ff */
[----:B------:R-:W-:Y:S01]  /*01e0*/  IADD3 R7, PT, PT, R7, R3, RZ ;  /* 0x0000000307077210 */ /* 0x000fe20007ffe0ff */
[----:B------:R-:W-:Y:S01]  /*01f0*/  @P0 IMAD.X R10, RZ, RZ, -0x1, P4 ;  /* 0xffffffffff0a0424 */ /* 0x000fe200020e06ff */
[C---:B------:R-:W-:Y:S02]  /*0200*/  @P2 IADD3 R0, P3, PT, R6.reuse, -UR8, RZ ;  /* 0x8000000806002c10 */ /* 0x040fe4000ff7e0ff */
[----:B------:R-:W-:Y:S02]  /*0210*/  SHF.L.U32 R2, R6, 0x2, RZ ;  /* 0x0000000206027819 */ /* 0x000fe400000006ff */
[----:B------:R-:W-:Y:S02]  /*0220*/  @P2 IADD3.X R3, PT, PT, R7, -0x1, RZ, P3, !PT ;  /* 0xffffffff07032810 */ /* 0x000fe40001ffe4ff */
[----:B0-----:R-:W-:Y:S02]  /*0230*/  @P2 LEA R8, P4, R0, UR6, 0x2 ;  /* 0x0000000600082c11 */ /* 0x001fe4000f8810ff */
[--C-:B------:R-:W-:Y:S01]  /*0240*/  SHF.L.U64.HI R13, R6, 0x2, R7.reuse ;  /* 0x00000002060d7819 */ /* 0x100fe20000010207 */
[----:B------:R-:W-:Y:S01]  /*0250*/  @P0 IMAD.WIDE.U32 R6, R5, UR8, R6 ;  /* 0x0000000805060c25 */ /* 0x000fe2000f8e0006 */
[----:B------:R-:W-:-:S02]  /*0260*/  IADD3 R4, P3, PT, R2, UR6, RZ ;  /* 0x0000000602047c10 */ /* 0x000fc4000ff7e0ff */
[----:B------:R-:W-:Y:S01]  /*0270*/  @P2 LEA.HI.X R9, R0, UR7, R3, 0x2, P4 ;  /* 0x0000000700092c11 */ /* 0x000fe2000a0f1403 */
[----:B------:R-:W-:Y:S01]  /*0280*/  @P0 IMAD R3, R10, UR8, RZ ;  /* 0x000000080a030c24 */ /* 0x000fe2000f8e02ff */
[----:B------:R-:W-:Y:S02]  /*0290*/  IADD3.X R5, PT, PT, R13, UR7, RZ, P3, !PT ;  /* 0x000000070d057c10 */ /* 0x000fe40009ffe4ff */
[C---:B------:R-:W-:Y:S01]  /*02a0*/  @P0 LEA R10, P3, R6.reuse, UR6, 0x2 ;  /* 0x00000006060a0c11 */ /* 0x040fe2000f8610ff */
[----:B------:R-:W-:Y:S01]  /*02b0*/  @P0 IMAD.IADD R7, R7, 0x1, R3 ;  /* 0x0000000107070824 */ /* 0x000fe200078e0203 */
[----:B-1----:R-:W2:Y:S04]  /*02c0*/  @P2 LDG.E R8, desc[UR4][R8.64] ;  /* 0x0000000408082981 */ /* 0x002ea8000c1e1900 */
[----:B------:R-:W2:Y:S01]  /*02d0*/  @P2 LDG.E R15, desc[UR4][R4.64] ;  /* 0x00000004040f2981 */ /* 0x000ea2000c1e1900 */
[----:B------:R-:W-:-:S03]  /*02e0*/  @P0 LEA.HI.X R11, R6, UR7, R7, 0x2, P3 ;  /* 0x00000007060b0c11 */ /* 0x000fc600098f1407 */
[----:B------:R-:W3:Y:S04]  /*02f0*/  @P1 LDG.E R3, desc[UR4][R4.64] ;  /* 0x0000000404031981 */ /* 0x000ee8000c1e1900 */
[----:B------:R-:W3:Y:S04]  /*0300*/  @P1 LDG.E R12, desc[UR4][R4.64+-0x4] ;  /* 0xfffffc04040c1981 */ /* 0x000ee8000c1e1900 */
[----:B------:R-:W4:Y:S04]  /*0310*/  @P0 LDG.E R17, desc[UR4][R4.64] ;  /* 0x0000000404110981 */ /* 0x000f28000c1e1900 */
[----:B------:R-:W4:Y:S01]  /*0320*/  @P0 LDG.E R10, desc[UR4][R10.64] ;  /* 0x000000040a0a0981 */ /* 0x000f22000c1e1900 */
[----:B------:R-:W-:Y:S01]  /*0330*/  MOV R6, RZ ;  /* 0x000000ff00067202 */ /* 0x000fe20000000f00 */
[----:B------:R-:W-:Y:S01]  /*0340*/  IMAD.MOV.U32 R0, RZ, RZ, RZ ;  /* 0x000000ffff007224 */ /* 0x000fe200078e00ff */
[----:B------:R-:W-:Y:S01]  /*0350*/  BSSY.RECONVERGENT B0, `(.L_x_0) ;  /* 0x0000014000007945 */ /* 0x000fe20003800200 */
[----:B--2---:R-:W-:-:S04]  /*0360*/  @P2 FADD R6, R15, -R8 ;  /* 0x800000080f062221 */ /* 0x004fc80000000000 */
[----:B------:R-:W-:Y:S01]  /*0370*/  FMUL R7, R6, R6 ;  /* 0x0000000606077220 */ /* 0x000fe20000400000 */
[----:B---3--:R-:W-:Y:S01]  /*0380*/  @P1 FADD R0, R3, -R12 ;  /* 0x8000000c03001221 */ /* 0x008fe20000000000 */
[----:B------:R-:W-:-:S03]  /*0390*/  HFMA2 R3, -RZ, RZ, 0, 0 ;  /* 0x00000000ff037431 */ /* 0x000fc600000001ff */
[----:B------:R-:W-:Y:S01]  /*03a0*/  FFMA R0, R0, R0, R7 ;  /* 0x0000000000007223 */ /* 0x000fe20000000007 */
[----:B----4-:R-:W-:-:S04]  /*03b0*/  @P0 FADD R3, R17, -R10 ;  /* 0x8000000a11030221 */ /* 0x010fc80000000000 */
[----:B------:R-:W-:-:S04]  /*03c0*/  FFMA R6, R3, R3, R0 ;  /* 0x0000000303067223 */ /* 0x000fc80000000000 */
[----:B------:R-:W-:Y:S01]  /*03d0*/  VIADD R0, R6, 0xf3000000 ;  /* 0xf300000006007836 */ /* 0x000fe20000000000 */
[----:B------:R0:W1:Y:S04]  /*03e0*/  MUFU.RSQ R3, R6 ;  /* 0x0000000600037308 */ /* 0x0000680000001400 */
[----:B------:R-:W-:-:S13]  /*03f0*/  ISETP.GT.U32.AND P0, PT, R0, 0x727fffff, PT ;  /* 0x727fffff0000780c */ /* 0x000fda0003f04070 */
[----:B01----:R-:W-:Y:S05]  /*0400*/  @!P0 BRA `(.L_x_1) ;  /* 0x0000000000108947 */ /* 0x003fea0003800000 */
[----:B------:R-:W-:-:S07]  /*0410*/  MOV R8, 0x430 ;  /* 0x0000043000087802 */ /* 0x000fce0000000f00 */
[----:B------:R-:W-:Y:S05]  /*0420*/  CALL.REL.NOINC `($__internal_0_$__cuda_sm20_sqrt_rn_f32_slowpath) ;  /* 0x0000000000307944 */ /* 0x000fea0003c00000 */
[----:B------:R-:W-:Y:S01]  /*0430*/  MOV R5, R3 ;  /* 0x0000000300057202 */ /* 0x000fe20000000f00 */
[----:B------:R-:W-:Y:S06]  /*0440*/  BRA `(.L_x_2) ;  /* 0x0000000000107947 */ /* 0x000fec0003800000 */
.L_x_1:
[----:B------:R-:W-:Y:S01]  /*0450*/  FMUL.FTZ R5, R6, R3 ;  /* 0x0000000306057220 */ /* 0x000fe20000410000 */
[----:B------:R-:W-:-:S03]  /*0460*/  FMUL.FTZ R3, R3, 0.5 ;  /* 0x3f00000003037820 */ /* 0x000fc60000410000 */
[----:B------:R-:W-:-:S04]  /*0470*/  FFMA R0, -R5, R5, R6 ;  /* 0x0000000505007223 */ /* 0x000fc80000000106 */
[----:B------:R-:W-:-:S07]  /*0480*/  FFMA R5, R0, R3, R5 ;  /* 0x0000000300057223 */ /* 0x000fce0000000005 */
.L_x_2:
[----:B------:R-:W-:Y:S05]  /*0490*/  BSYNC.RECONVERGENT B0 ;  /* 0x0000000000007941 */ /* 0x000fea0003800200 */
.L_x_0:
[----:B------:R-:W0:Y:S02]  /*04a0*/  LDCU.64 UR6, c[0x0][0x380] ;  /* 0x00007000ff0677ac */ /* 0x000e240008000a00 */
[----:B0-----:R-:W-:-:S04]  /*04b0*/  IADD3 R2, P0, PT, R2, UR6, RZ ;  /* 0x0000000602027c10 */ /* 0x001fc8000ff1e0ff */
[----:B------:R-:W-:-:S05]  /*04c0*/  IADD3.X R3, PT, PT, R13, UR7, RZ, P0, !PT ;  /* 0x000000070d037c10 */ /* 0x000fca00087fe4ff */
[----:B------:R-:W-:Y:S01]  /*04d0*/  STG.E desc[UR4][R2.64], R5 ;  /* 0x0000000502007986 */ /* 0x000fe2000c101904 */
[----:B------:R-:W-:Y:S05]  /*04e0*/  EXIT ;  /* 0x000000000000794d */ /* 0x000fea0003800000 */
        .weak           $__internal_0_$__cuda_sm20_sqrt_rn_f32_slowpath
        .type           $__internal_0_$__cuda_sm20_sqrt_rn_f32_slowpath,@function
        .size           $__internal_0_$__cuda_sm20_sqrt_rn_f32_slowpath,(.L_x_5 - $__internal_0_$__cuda_sm20_sqrt_rn_f32_slowpath)
$__internal_0_$__cuda_sm20_sqrt_rn_f32_slowpath:
[----:B------:R-:W-:-:S13]  /*04f0*/  LOP3.LUT P0, RZ, R6, 0x7fffffff, RZ, 0xc0, !PT ;  /* 0x7fffffff06ff7812 */ /* 0x000fda000780c0ff */
[----:B------:R-:W-:Y:S01]  /*0500*/  @!P0 IMAD.MOV.U32 R3, RZ, RZ, R6 ;  /* 0x000000ffff038224 */ /* 0x000fe200078e0006 */
[----:B------:R-:W-:Y:S06]  /*0510*/  @!P0 BRA `(.L_x_3) ;  /* 0x0000000000448947 */ /* 0x000fec0003800000 */
[----:B------:R-:W-:Y:S02]  /*0520*/  FSETP.GEU.FTZ.AND P0, PT, R6, RZ, PT ;  /* 0x000000ff0600720b */ /* 0x000fe40003f1e000 */
[----:B------:R-:W-:-:S11]  /*0530*/  MOV R0, R6 ;  /* 0x0000000600007202 */ /* 0x000fd60000000f00 */
[----:B------:R-:W-:Y:S01]  /*0540*/  @!P0 MOV R3, 0x7fffffff ;  /* 0x7fffffff00038802 */ /* 0x000fe20000000f00 */
[----:B------:R-:W-:Y:S06]  /*0550*/  @!P0 BRA `(.L_x_3) ;  /* 0x0000000000348947 */ /* 0x000fec0003800000 */
[----:B------:R-:W-:-:S13]  /*0560*/  FSETP.GTU.FTZ.AND P0, PT, |R0|, +INF , PT ;  /* 0x7f8000000000780b */ /* 0x000fda0003f1c200 */
[----:B------:R-:W-:Y:S01]  /*0570*/  @P0 FADD.FTZ R3, R0, 1 ;  /* 0x3f80000000030421 */ /* 0x000fe20000010000 */
[----:B------:R-:W-:Y:S06]  /*0580*/  @P0 BRA `(.L_x_3) ;  /* 0x0000000000280947 */ /* 0x000fec0003800000 */
[----:B------:R-:W-:-:S13]  /*0590*/  FSETP.NEU.FTZ.AND P0, PT, |R0|, +INF , PT ;  /* 0x7f8000000000780b */ /* 0x000fda0003f1d200 */
[----:B------:R-:W-:-:S04]  /*05a0*/  @P0 FFMA R4, R0, 1.84467440737095516160e+19, RZ ;  /* 0x5f80000000040823 */ /* 0x000fc800000000ff */
[----:B------:R-:W0:Y:S02]  /*05b0*/  @P0 MUFU.RSQ R3, R4 ;  /* 0x0000000400030308 */ /* 0x000e240000001400 */
[----:B0-----:R-:W-:Y:S01]  /*05c0*/  @P0 FMUL.FTZ R5, R4, R3 ;  /* 0x0000000304050220 */ /* 0x001fe20000410000 */
[----:B------:R-:W-:Y:S01]  /*05d0*/  @P0 FMUL.FTZ R7, R3, 0.5 ;  /* 0x3f00000003070820 */ /* 0x000fe20000410000 */
[----:B------:R-:W-:Y:S02]  /*05e0*/  @!P0 IMAD.MOV.U32 R3, RZ, RZ, R0 ;  /* 0x000000ffff038224 */ /* 0x000fe400078e0000 */
[----:B------:R-:W-:-:S04]  /*05f0*/  @P0 FADD.FTZ R6, -R5, -RZ ;  /* 0x800000ff05060221 */ /* 0x000fc80000010100 */
[----:B------:R-:W-:-:S04]  /*0600*/  @P0 FFMA R6, R5, R6, R4 ;  /* 0x0000000605060223 */ /* 0x000fc80000000004 */
[----:B------:R-:W-:-:S04]  /*0610*/  @P0 FFMA R6, R6, R7, R5 ;  /* 0x0000000706060223 */ /* 0x000fc80000000005 */
[----:B------:R-:W-:-:S07]  /*0620*/  @P0 FMUL.FTZ R3, R6, 2.3283064365386962891e-10 ;  /* 0x2f80000006030820 */ /* 0x000fce0000410000 */
.L_x_3:
[----:B------:R-:W-:Y:S01]  /*0630*/  HFMA2 R5, -RZ, RZ, 0, 0 ;  /* 0x00000000ff057431 */ /* 0x000fe200000001ff */
[----:B------:R-:W-:-:S04]  /*0640*/  MOV R4, R8 ;  /* 0x0000000800047202 */ /* 0x000fc80000000f00 */
[----:B------:R-:W-:Y:S05]  /*0650*/  RET.REL.NODEC R4 `(d_mag_grad_3d_real) ;  /* 0xfffffff804687950 */ /* 0x000fea0003c3ffff */
.L_x_4:
[----:B------:R-:W-:-:S00]  /*0660*/  BRA `(.L_x_4) ;  /* 0xfffffffc00fc7947 */ /* 0x000fc0000383ffff */
[----:B------:R-:W-:-:S00]  /*0670*/  NOP ;  /* 0x0000000000007918 */ /* 0x000fc00000000000 */
        /* <DEDUP_REMOVED lines=8> */
.L_x_5:


//--------------------- .nv.shared.reserved.0     --------------------------
	.section	.nv.shared.reserved.0,"aw",@nobits
	.weak		__nv_reservedSMEM_offset_0_alias
	.size		__nv_reservedSMEM_offset_0_alias, 0, 64
	.other		__nv_reservedSMEM_offset_0_alias,@"STO_CUDA_RESERVED_SHARED STV_DEFAULT"
__nv_reservedSMEM_offset_0_alias:
	.zero		0
	.zero		64


//--------------------- .nv.constant0.d_mag_grad_3d_real --------------------------
	.section	.nv.constant0.d_mag_grad_3d_real,"a",@progbits
	.sectionflags	@""
	.align	4
.nv.constant0.d_mag_grad_3d_real:
	.zero		924


//--------------------- SYMBOLS --------------------------

	.type		.nv.reservedSmem.offset0,@object
	.size		.nv.reservedSmem.offset0,0x4
